//
// Generated by NVIDIA NVVM Compiler
//
// Compiler Build ID: CL-36424714
// Cuda compilation tools, release 13.0, V13.0.88
// Based on NVVM 20.0.0
//

.version 9.0
.target sm_100
.address_size 64

	// .globl	_Z6conv1DPiS_i
.const .align 4 .b8 mask[28];

.visible .entry _Z6conv1DPiS_i(
	.param .u64 .ptr .align 1 _Z6conv1DPiS_i_param_0,
	.param .u64 .ptr .align 1 _Z6conv1DPiS_i_param_1,
	.param .u32 _Z6conv1DPiS_i_param_2
)
{
	.reg .pred 	%p<21>;
	.reg .b32 	%r<48>;
	.reg .b64 	%rd<21>;

	ld.param.u64 	%rd3, [_Z6conv1DPiS_i_param_0];
	ld.param.u64 	%rd2, [_Z6conv1DPiS_i_param_1];
	ld.param.u32 	%r21, [_Z6conv1DPiS_i_param_2];
	cvta.to.global.u64 	%rd1, %rd3;
	mov.u32 	%r22, %ctaid.x;
	mov.u32 	%r23, %ntid.x;
	mov.u32 	%r24, %tid.x;
	mad.lo.s32 	%r1, %r22, %r23, %r24;
	setp.ge.s32 	%p1, %r1, %r21;
	@%p1 bra 	$L__BB0_16;
	add.s32 	%r2, %r1, -3;
	setp.lt.s32 	%p2, %r1, 3;
	setp.ge.s32 	%p3, %r2, %r21;
	mov.b32 	%r42, 0;
	or.pred  	%p4, %p2, %p3;
	@%p4 bra 	$L__BB0_3;
	mul.wide.u32 	%rd4, %r2, 4;
	add.s64 	%rd5, %rd1, %rd4;
	ld.global.u32 	%r26, [%rd5];
	ld.const.u32 	%r27, [mask];
	mul.lo.s32 	%r42, %r27, %r26;
$L__BB0_3:
	add.s32 	%r5, %r1, -2;
	setp.lt.s32 	%p5, %r1, 2;
	setp.ge.s32 	%p6, %r5, %r21;
	or.pred  	%p7, %p5, %p6;
	@%p7 bra 	$L__BB0_5;
	mul.wide.u32 	%rd6, %r5, 4;
	add.s64 	%rd7, %rd1, %rd6;
	ld.global.u32 	%r28, [%rd7];
	ld.const.u32 	%r29, [mask+4];
	mad.lo.s32 	%r42, %r29, %r28, %r42;
$L__BB0_5:
	setp.lt.s32 	%p8, %r1, 1;
	setp.gt.s32 	%p9, %r1, %r21;
	or.pred  	%p10, %p8, %p9;
	@%p10 bra 	$L__BB0_7;
	add.s32 	%r30, %r1, -1;
	mul.wide.u32 	%rd8, %r30, 4;
	add.s64 	%rd9, %rd1, %rd8;
	ld.global.u32 	%r31, [%rd9];
	ld.const.u32 	%r32, [mask+8];
	mad.lo.s32 	%r42, %r32, %r31, %r42;
$L__BB0_7:
	setp.lt.s32 	%p11, %r1, 0;
	@%p11 bra 	$L__BB0_9;
	mul.wide.u32 	%rd10, %r1, 4;
	add.s64 	%rd11, %rd1, %rd10;
	ld.global.u32 	%r33, [%rd11];
	ld.const.u32 	%r34, [mask+12];
	mad.lo.s32 	%r42, %r34, %r33, %r42;
$L__BB0_9:
	add.s32 	%r12, %r1, 1;
	setp.lt.s32 	%p12, %r1, -1;
	setp.ge.s32 	%p13, %r12, %r21;
	or.pred  	%p14, %p12, %p13;
	@%p14 bra 	$L__BB0_11;
	mul.wide.u32 	%rd12, %r12, 4;
	add.s64 	%rd13, %rd1, %rd12;
	ld.global.u32 	%r35, [%rd13];
	ld.const.u32 	%r36, [mask+16];
	mad.lo.s32 	%r42, %r36, %r35, %r42;
$L__BB0_11:
	add.s32 	%r15, %r1, 2;
	setp.lt.s32 	%p15, %r1, -2;
	setp.ge.s32 	%p16, %r15, %r21;
	or.pred  	%p17, %p15, %p16;
	@%p17 bra 	$L__BB0_13;
	mul.wide.u32 	%rd14, %r15, 4;
	add.s64 	%rd15, %rd1, %rd14;
	ld.global.u32 	%r37, [%rd15];
	ld.const.u32 	%r38, [mask+20];
	mad.lo.s32 	%r42, %r38, %r37, %r42;
$L__BB0_13:
	add.s32 	%r18, %r1, 3;
	setp.lt.s32 	%p18, %r1, -3;
	setp.ge.s32 	%p19, %r18, %r21;
	or.pred  	%p20, %p18, %p19;
	@%p20 bra 	$L__BB0_15;
	mul.wide.u32 	%rd16, %r18, 4;
	add.s64 	%rd17, %rd1, %rd16;
	ld.global.u32 	%r39, [%rd17];
	ld.const.u32 	%r40, [mask+24];
	mad.lo.s32 	%r42, %r40, %r39, %r42;
$L__BB0_15:
	cvta.to.global.u64 	%rd18, %rd2;
	mul.wide.s32 	%rd19, %r1, 4;
	add.s64 	%rd20, %rd18, %rd19;
	st.global.u32 	[%rd20], %r42;
$L__BB0_16:
	ret;

}


// ===== COMPILED SASS (sm_100) =====

	.target	sm_100

	.elftype	@"ET_EXEC"


//--------------------- .note.nv.tkinfo           --------------------------
	.section	.note.nv.tkinfo,"",@"SHT_NOTE"
	.sectionflags	@"SHF_NOTE_NV_TKINFO"
	.tkinfo
        /*0018*/ 	.word	0x00000002
        /*0030*/ 	.string	""
        /*0030*/ 	.string	"ptxas"
        /*0030*/ 	.string	"Cuda compilation tools, release 13.0, V13.0.88"
        /*0030*/ 	.string	"Build cuda_13.0.r13.0/compiler.36424714_0"
        /*0030*/ 	.string	"-arch sm_100 -m 64 "



//--------------------- .note.nv.cuinfo           --------------------------
	.section	.note.nv.cuinfo,"",@"SHT_NOTE"
	.sectionflags	@"SHF_NOTE_NV_CUINFO"
        /*0018*/ 	.short	0x0002
        /*001a*/ 	.short	0x0064
        /*001c*/ 	.short	0x0082
	.zero		2


//--------------------- .nv.info                  --------------------------
	.section	.nv.info,"",@"SHT_CUDA_INFO"
	.align	4


	//----- nvinfo : EIATTR_REGCOUNT
	.align		4
        /*0000*/ 	.byte	0x04, 0x2f
        /*0002*/ 	.short	(.L_2 - .L_1)
	.align		4
.L_1:
        /*0004*/ 	.word	index@(_Z6conv1DPiS_i)
        /*0008*/ 	.word	0x0000001e


	//----- nvinfo : EIATTR_FRAME_SIZE
	.align		4
.L_2:
        /*000c*/ 	.byte	0x04, 0x11
        /*000e*/ 	.short	(.L_4 - .L_3)
	.align		4
.L_3:
        /*0010*/ 	.word	index@(_Z6conv1DPiS_i)
        /*0014*/ 	.word	0x00000000


	//----- nvinfo : EIATTR_MIN_STACK_SIZE
	.align		4
.L_4:
        /*0018*/ 	.byte	0x04, 0x12
        /*001a*/ 	.short	(.L_6 - .L_5)
	.align		4
.L_5:
        /*001c*/ 	.word	index@(_Z6conv1DPiS_i)
        /*0020*/ 	.word	0x00000000
.L_6:


//--------------------- .nv.compat                --------------------------
	.section	.nv.compat,"",@"SHT_CUDA_COMPAT_INFO"
	.align	4
        /*0000*/ 	.byte	0x02, 0x09, 0x00, 0x00, 0x02, 0x02, 0x01, 0x00, 0x02, 0x05, 0x05, 0x00, 0x03, 0x07, 0x01, 0x01
        /*0010*/ 	.byte	0x02, 0x03, 0x00, 0x00, 0x02, 0x06, 0x01, 0x00, 0x04, 0x0b, 0x08, 0x00, 0x09, 0x00, 0x00, 0x00
        /*0020*/ 	.byte	0x00, 0x00, 0x00, 0x00


//--------------------- .nv.info._Z6conv1DPiS_i   --------------------------
	.section	.nv.info._Z6conv1DPiS_i,"",@"SHT_CUDA_INFO"
	.sectionflags	@""
	.align	4


	//----- nvinfo : EIATTR_CUDA_API_VERSION
	.align		4
        /*0000*/ 	.byte	0x04, 0x37
        /*0002*/ 	.short	(.L_8 - .L_7)
.L_7:
        /*0004*/ 	.word	0x00000082


	//----- nvinfo : EIATTR_KPARAM_INFO
	.align		4
.L_8:
        /*0008*/ 	.byte	0x04, 0x17
        /*000a*/ 	.short	(.L_10 - .L_9)
.L_9:
        /*000c*/ 	.word	0x00000000
        /*0010*/ 	.short	0x0002
        /*0012*/ 	.short	0x0010
        /*0014*/ 	.byte	0x00, 0xf0, 0x11, 0x00


	//----- nvinfo : EIATTR_KPARAM_INFO
	.align		4
.L_10:
        /*0018*/ 	.byte	0x04, 0x17
        /*001a*/ 	.short	(.L_12 - .L_11)
.L_11:
        /*001c*/ 	.word	0x00000000
        /*0020*/ 	.short	0x0001
        /*0022*/ 	.short	0x0008
        /*0024*/ 	.byte	0x00, 0xf5, 0x21, 0x00


	//----- nvinfo : EIATTR_KPARAM_INFO
	.align		4
.L_12:
        /*0028*/ 	.byte	0x04, 0x17
        /*002a*/ 	.short	(.L_14 - .L_13)
.L_13:
        /*002c*/ 	.word	0x00000000
        /*0030*/ 	.short	0x0000
        /*0032*/ 	.short	0x0000
        /*0034*/ 	.byte	0x00, 0xf5, 0x21, 0x00


	//----- nvinfo : EIATTR_SPARSE_MMA_MASK
	.align		4
.L_14:
        /*0038*/ 	.byte	0x03, 0x50
        /*003a*/ 	.short	0x0000


	//----- nvinfo : EIATTR_MAXREG_COUNT
	.align		4
        /*003c*/ 	.byte	0x03, 0x1b
        /*003e*/ 	.short	0x00ff


	//----- nvinfo : EIATTR_MERCURY_ISA_VERSION
	.align		4
        /*0040*/ 	.byte	0x03, 0x5f
        /*0042*/ 	.short	0x0101


	//----- nvinfo : EIATTR_VRC_CTA_INIT_COUNT
	.align		4
        /*0044*/ 	.byte	0x02, 0x4a
	.zero		1
	.zero		1


	//----- nvinfo : EIATTR_EXIT_INSTR_OFFSETS
	.align		4
        /*0048*/ 	.byte	0x04, 0x1c
        /*004a*/ 	.short	(.L_16 - .L_15)


	//   ....[0]....
.L_15:
        /*004c*/ 	.word	0x00000070


	//   ....[1]....
        /*0050*/ 	.word	0x00000430


	//----- nvinfo : EIATTR_CBANK_PARAM_SIZE
	.align		4
.L_16:
        /*0054*/ 	.byte	0x03, 0x19
        /*0056*/ 	.short	0x0014


	//----- nvinfo : EIATTR_PARAM_CBANK
	.align		4
        /*0058*/ 	.byte	0x04, 0x0a
        /*005a*/ 	.short	(.L_18 - .L_17)
	.align		4
.L_17:
        /*005c*/ 	.word	index@(.nv.constant0._Z6conv1DPiS_i)
        /*0060*/ 	.short	0x0380
        /*0062*/ 	.short	0x0014


	//----- nvinfo : EIATTR_SW_WAR
	.align		4
.L_18:
        /*0064*/ 	.byte	0x04, 0x36
        /*0066*/ 	.short	(.L_20 - .L_19)
.L_19:
        /*0068*/ 	.word	0x00000008
.L_20:


//--------------------- .nv.callgraph             --------------------------
	.section	.nv.callgraph,"",@"SHT_CUDA_CALLGRAPH"
	.align	4
	.sectionentsize	8
	.align		4
        /*0000*/ 	.word	0x00000000
	.align		4
        /*0004*/ 	.word	0xffffffff
	.align		4
        /*0008*/ 	.word	0x00000000
	.align		4
        /*000c*/ 	.word	0xfffffffe
	.align		4
        /*0010*/ 	.word	0x00000000
	.align		4
        /*0014*/ 	.word	0xfffffffd
	.align		4
        /*0018*/ 	.word	0x00000000
	.align		4
        /*001c*/ 	.word	0xfffffffc


//--------------------- .nv.constant3             --------------------------
	.section	.nv.constant3,"a",@progbits
	.align	4
.nv.constant3:
	.type		mask,@object
	.size		mask,(.L_0 - mask)
mask:
	.zero		28
.L_0:


//--------------------- .text._Z6conv1DPiS_i      --------------------------
	.section	.text._Z6conv1DPiS_i,"ax",@progbits
	.align	128
        .global         _Z6conv1DPiS_i
        .type           _Z6conv1DPiS_i,@function
        .size           _Z6conv1DPiS_i,(.L_x_1 - _Z6conv1DPiS_i)
        .other          _Z6conv1DPiS_i,@"STO_CUDA_ENTRY STV_DEFAULT"
_Z6conv1DPiS_i:
.text._Z6conv1DPiS_i:
[----:B------:R-:W-:Y:S01]  /*0000*/  LDC R1, c[0x0][0x37c] ;  /* 0x0000df00ff017b82 */ /* 0x000fe20000000800 */
[----:B------:R-:W0:Y:S07]  /*0010*/  S2R R0, SR_TID.X ;  /* 0x0000000000007919 */ /* 0x000e2e0000002100 */
[----:B------:R-:W0:Y:S01]  /*0020*/  S2UR UR4, SR_CTAID.X ;  /* 0x00000000000479c3 */ /* 0x000e220000002500 */
[----:B------:R-:W1:Y:S07]  /*0030*/  LDCU UR6, c[0x0][0x390] ;  /* 0x00007200ff0677ac */ /* 0x000e6e0008000800 */
[----:B------:R-:W0:Y:S02]  /*0040*/  LDC R11, c[0x0][0x360] ;  /* 0x0000d800ff0b7b82 */ /* 0x000e240000000800 */
[----:B0-----:R-:W-:-:S05]  /*0050*/  IMAD R11, R11, UR4, R0 ;  /* 0x000000040b0b7c24 */ /* 0x001fca000f8e0200 */
[----:B-1----:R-:W-:-:S13]  /*0060*/  ISETP.GE.AND P0, PT, R11, UR6, PT ;  /* 0x000000060b007c0c */ /* 0x002fda000bf06270 */
[----:B------:R-:W-:Y:S05]  /*0070*/  @P0 EXIT ;  /* 0x000000000000094d */ /* 0x000fea0003800000 */
[C---:B------:R-:W-:Y:S01]  /*0080*/  IADD3 R5, PT, PT, R11.reuse, -0x3, RZ ;  /* 0xfffffffd0b057810 */ /* 0x040fe20007ffe0ff */
[C---:B------:R-:W-:Y:S01]  /*0090*/  VIADD R17, R11.reuse, 0x1 ;  /* 0x000000010b117836 */ /* 0x040fe20000000000 */
[C---:B------:R-:W-:Y:S01]  /*00a0*/  IADD3 R25, PT, PT, R11.reuse, -0x2, RZ ;  /* 0xfffffffe0b197810 */ /* 0x040fe20007ffe0ff */
[----:B------:R-:W-:Y:S01]  /*00b0*/  VIADD R13, R11, 0x3 ;  /* 0x000000030b0d7836 */ /* 0x000fe20000000000 */
[----:B------:R-:W-:Y:S01]  /*00c0*/  ISETP.GE.AND P0, PT, R5, UR6, PT ;  /* 0x0000000605007c0c */ /* 0x000fe2000bf06270 */
[----:B------:R-:W0:Y:S01]  /*00d0*/  LDCU.64 UR4, c[0x0][0x358] ;  /* 0x00006b00ff0477ac */ /* 0x000e220008000a00 */
[----:B------:R-:W-:Y:S02]  /*00e0*/  ISETP.GE.AND P3, PT, R25, UR6, PT ;  /* 0x0000000619007c0c */ /* 0x000fe4000bf66270 */
[C---:B------:R-:W-:Y:S02]  /*00f0*/  ISETP.LT.OR P0, PT, R11.reuse, 0x3, P0 ;  /* 0x000000030b00780c */ /* 0x040fe40000701670 */
[----:B------:R-:W-:-:S02]  /*0100*/  ISETP.GT.AND P2, PT, R11, UR6, PT ;  /* 0x000000060b007c0c */ /* 0x000fc4000bf44270 */
[C---:B------:R-:W-:Y:S02]  /*0110*/  ISETP.LT.OR P3, PT, R11.reuse, 0x2, P3 ;  /* 0x000000020b00780c */ /* 0x040fe40001f61670 */
[C---:B------:R-:W-:Y:S02]  /*0120*/  ISETP.LT.OR P2, PT, R11.reuse, 0x1, P2 ;  /* 0x000000010b00780c */ /* 0x040fe40001741670 */
[----:B------:R-:W-:Y:S02]  /*0130*/  IADD3 R15, PT, PT, R11, 0x2, RZ ;  /* 0x000000020b0f7810 */ /* 0x000fe40007ffe0ff */
[----:B------:R-:W-:Y:S02]  /*0140*/  ISETP.GE.AND P1, PT, R17, UR6, PT ;  /* 0x0000000611007c0c */ /* 0x000fe4000bf26270 */
[----:B------:R-:W-:Y:S01]  /*0150*/  ISETP.GE.AND P6, PT, R11, RZ, PT ;  /* 0x000000ff0b00720c */ /* 0x000fe20003fc6270 */
[----:B------:R-:W1:Y:S01]  /*0160*/  @!P0 LDC.64 R22, c[0x0][0x380] ;  /* 0x0000e000ff168b82 */ /* 0x000e620000000a00 */
[----:B------:R-:W-:-:S02]  /*0170*/  ISETP.GE.AND P5, PT, R15, UR6, PT ;  /* 0x000000060f007c0c */ /* 0x000fc4000bfa6270 */
[----:B------:R-:W-:Y:S02]  /*0180*/  ISETP.LT.OR P1, PT, R11, -0x1, P1 ;  /* 0xffffffff0b00780c */ /* 0x000fe40000f21670 */
[----:B------:R-:W-:Y:S02]  /*0190*/  ISETP.GE.AND P4, PT, R13, UR6, PT ;  /* 0x000000060d007c0c */ /* 0x000fe4000bf86270 */
[C---:B------:R-:W-:Y:S01]  /*01a0*/  ISETP.LT.OR P5, PT, R11.reuse, -0x2, P5 ;  /* 0xfffffffe0b00780c */ /* 0x040fe20002fa1670 */
[----:B------:R-:W2:Y:S01]  /*01b0*/  @!P3 LDC.64 R20, c[0x0][0x380] ;  /* 0x0000e000ff14bb82 */ /* 0x000ea20000000a00 */
[----:B------:R-:W-:-:S07]  /*01c0*/  ISETP.LT.OR P4, PT, R11, -0x3, P4 ;  /* 0xfffffffd0b00780c */ /* 0x000fce0002781670 */
[----:B------:R-:W3:Y:S08]  /*01d0*/  @!P2 LDC.64 R18, c[0x0][0x380] ;  /* 0x0000e000ff12ab82 */ /* 0x000ef00000000a00 */
[----:B------:R-:W4:Y:S01]  /*01e0*/  @P6 LDC.64 R8, c[0x0][0x380] ;  /* 0x0000e000ff086b82 */ /* 0x000f220000000a00 */
[----:B-1----:R-:W-:Y:S01]  /*01f0*/  @!P0 IMAD.WIDE.U32 R22, R5, 0x4, R22 ;  /* 0x0000000405168825 */ /* 0x002fe200078e0016 */
[----:B------:R-:W-:-:S04]  /*0200*/  @!P2 IADD3 R27, PT, PT, R11, -0x1, RZ ;  /* 0xffffffff0b1ba810 */ /* 0x000fc80007ffe0ff */
[----:B0-----:R-:W5:Y:S02]  /*0210*/  @!P0 LDG.E R0, desc[UR4][R22.64] ;  /* 0x0000000416008981 */ /* 0x001f64000c1e1900 */
[----:B------:R-:W0:Y:S08]  /*0220*/  @!P1 LDC.64 R6, c[0x0][0x380] ;  /* 0x0000e000ff069b82 */ /* 0x000e300000000a00 */
[----:B------:R-:W1:Y:S01]  /*0230*/  @!P5 LDC.64 R2, c[0x0][0x380] ;  /* 0x0000e000ff02db82 */ /* 0x000e620000000a00 */
[----:B--2---:R-:W-:-:S07]  /*0240*/  @!P3 IMAD.WIDE.U32 R20, R25, 0x4, R20 ;  /* 0x000000041914b825 */ /* 0x004fce00078e0014 */
[----:B------:R-:W2:Y:S01]  /*0250*/  @!P4 LDC.64 R4, c[0x0][0x380] ;  /* 0x0000e000ff04cb82 */ /* 0x000ea20000000a00 */
[----:B---3--:R-:W-:Y:S01]  /*0260*/  @!P2 IMAD.WIDE.U32 R18, R27, 0x4, R18 ;  /* 0x000000041b12a825 */ /* 0x008fe200078e0012 */
[----:B------:R-:W3:Y:S03]  /*0270*/  @!P3 LDG.E R10, desc[UR4][R20.64] ;  /* 0x00000004140ab981 */ /* 0x000ee6000c1e1900 */
[----:B----4-:R-:W-:Y:S02]  /*0280*/  @P6 IMAD.WIDE.U32 R24, R11, 0x4, R8 ;  /* 0x000000040b186825 */ /* 0x010fe400078e0008 */
[----:B------:R4:W3:Y:S01]  /*0290*/  @!P2 LDG.E R8, desc[UR4][R18.64] ;  /* 0x000000041208a981 */ /* 0x0008e2000c1e1900 */
[----:B------:R-:W3:Y:S01]  /*02a0*/  @!P3 LDC R9, c[0x3][0x4] ;  /* 0x00c00100ff09bb82 */ /* 0x000ee20000000800 */
[----:B0-----:R-:W-:Y:S02]  /*02b0*/  @!P1 IMAD.WIDE.U32 R16, R17, 0x4, R6 ;  /* 0x0000000411109825 */ /* 0x001fe400078e0006 */
[----:B------:R-:W3:Y:S04]  /*02c0*/  @P6 LDG.E R6, desc[UR4][R24.64] ;  /* 0x0000000418066981 */ /* 0x000ee8000c1e1900 */
[----:B------:R-:W3:Y:S01]  /*02d0*/  @!P1 LDG.E R16, desc[UR4][R16.64] ;  /* 0x0000000410109981 */ /* 0x000ee2000c1e1900 */
[----:B-1----:R-:W-:Y:S01]  /*02e0*/  @!P5 IMAD.WIDE.U32 R14, R15, 0x4, R2 ;  /* 0x000000040f0ed825 */ /* 0x002fe200078e0002 */
[----:B------:R-:W0:Y:S05]  /*02f0*/  @!P2 LDC R12, c[0x3][0x8] ;  /* 0x00c00200ff0cab82 */ /* 0x000e2a0000000800 */
[----:B------:R-:W3:Y:S01]  /*0300*/  @!P5 LDG.E R14, desc[UR4][R14.64] ;  /* 0x000000040e0ed981 */ /* 0x000ee2000c1e1900 */
[----:B--2---:R-:W-:-:S02]  /*0310*/  @!P4 IMAD.WIDE.U32 R4, R13, 0x4, R4 ;  /* 0x000000040d04c825 */ /* 0x004fc400078e0004 */
[----:B------:R-:W5:Y:S04]  /*0320*/  @!P0 LDC R3, c[0x3][RZ] ;  /* 0x00c00000ff038b82 */ /* 0x000f680000000800 */
[----:B------:R-:W2:Y:S04]  /*0330*/  @!P4 LDG.E R4, desc[UR4][R4.64] ;  /* 0x000000040404c981 */ /* 0x000ea8000c1e1900 */
[----:B------:R-:W1:Y:S01]  /*0340*/  @P6 LDC R13, c[0x3][0xc] ;  /* 0x00c00300ff0d6b82 */ /* 0x000e620000000800 */
[----:B------:R-:W-:-:S07]  /*0350*/  HFMA2 R7, -RZ, RZ, 0, 0 ;  /* 0x00000000ff077431 */ /* 0x000fce00000001ff */
[----:B----4-:R-:W4:Y:S08]  /*0360*/  @!P1 LDC R18, c[0x3][0x10] ;  /* 0x00c00400ff129b82 */ /* 0x010f300000000800 */
[----:B------:R-:W4:Y:S01]  /*0370*/  @!P5 LDC R19, c[0x3][0x14] ;  /* 0x00c00500ff13db82 */ /* 0x000f220000000800 */
[----:B-----5:R-:W-:-:S07]  /*0380*/  @!P0 IMAD R7, R0, R3, RZ ;  /* 0x0000000300078224 */ /* 0x020fce00078e02ff */
[----:B------:R-:W5:Y:S08]  /*0390*/  LDC.64 R2, c[0x0][0x388] ;  /* 0x0000e200ff027b82 */ /* 0x000f700000000a00 */
[----:B------:R-:W2:Y:S01]  /*03a0*/  @!P4 LDC R0, c[0x3][0x18] ;  /* 0x00c00600ff00cb82 */ /* 0x000ea20000000800 */
[----:B---3--:R-:W-:-:S04]  /*03b0*/  @!P3 IMAD R7, R10, R9, R7 ;  /* 0x000000090a07b224 */ /* 0x008fc800078e0207 */
[----:B0-----:R-:W-:-:S04]  /*03c0*/  @!P2 IMAD R7, R8, R12, R7 ;  /* 0x0000000c0807a224 */ /* 0x001fc800078e0207 */
[----:B-1----:R-:W-:-:S04]  /*03d0*/  @P6 IMAD R7, R6, R13, R7 ;  /* 0x0000000d06076224 */ /* 0x002fc800078e0207 */
[----:B----4-:R-:W-:Y:S02]  /*03e0*/  @!P1 IMAD R7, R16, R18, R7 ;  /* 0x0000001210079224 */ /* 0x010fe400078e0207 */
[----:B-----5:R-:W-:-:S04]  /*03f0*/  IMAD.WIDE R2, R11, 0x4, R2 ;  /* 0x000000040b027825 */ /* 0x020fc800078e0202 */
[----:B------:R-:W-:-:S04]  /*0400*/  @!P5 IMAD R7, R14, R19, R7 ;  /* 0x000000130e07d224 */ /* 0x000fc800078e0207 */
[----:B--2---:R-:W-:-:S05]  /*0410*/  @!P4 IMAD R7, R4, R0, R7 ;  /* 0x000000000407c224 */ /* 0x004fca00078e0207 */
[----:B------:R-:W-:Y:S01]  /*0420*/  STG.E desc[UR4][R2.64], R7 ;  /* 0x0000000702007986 */ /* 0x000fe2000c101904 */
[----:B------:R-:W-:Y:S05]  /*0430*/  EXIT ;  /* 0x000000000000794d */ /* 0x000fea0003800000 */
.L_x_0:
[----:B------:R-:W-:-:S00]  /*0440*/  BRA `(.L_x_0) ;  /* 0xfffffffc00fc7947 */ /* 0x000fc0000383ffff */
[----:B------:R-:W-:-:S00]  /*0450*/  NOP ;  /* 0x0000000000007918 */ /* 0x000fc00000000000 */
        /* <DEDUP_REMOVED lines=10> */
.L_x_1:


//--------------------- .nv.shared.reserved.0     --------------------------
	.section	.nv.shared.reserved.0,"aw",@nobits
	.weak		__nv_reservedSMEM_offset_0_alias
	.size		__nv_reservedSMEM_offset_0_alias, 0, 64
	.other		__nv_reservedSMEM_offset_0_alias,@"STO_CUDA_RESERVED_SHARED STV_DEFAULT"
__nv_reservedSMEM_offset_0_alias:
	.zero		0
	.zero		64


//--------------------- .nv.constant0._Z6conv1DPiS_i --------------------------
	.section	.nv.constant0._Z6conv1DPiS_i,"a",@progbits
	.sectionflags	@""
	.align	4
.nv.constant0._Z6conv1DPiS_i:
	.zero		916


//--------------------- SYMBOLS --------------------------

	.type		.nv.reservedSmem.offset0,@object
	.size		.nv.reservedSmem.offset0,0x4
